	.headerflags	@"EF_CUDA_TEXMODE_UNIFIED EF_CUDA_64BIT_ADDRESS EF_CUDA_ACCELERATORS EF_CUDA_SM90 EF_CUDA_VIRTUAL_SM(EF_CUDA_SM90)"
	.elftype	@"ET_EXEC"


//--------------------- .nv.info                  --------------------------
	.section	.nv.info,"",@"SHT_CUDA_INFO"
	.align	4


	//----- nvinfo : EIATTR_REGCOUNT
	.align		4
        /*0000*/ 	.byte	0x04, 0x2f
        /*0002*/ 	.short	(.L_1 - .L_0)
	.align		4
.L_0:
        /*0004*/ 	.word	index@(triton_poi_fused_add_convolution_leaky_relu_relu_threshold_backward_1)
        /*0008*/ 	.word	0x00000010


	//----- nvinfo : EIATTR_MIN_STACK_SIZE
	.align		4
.L_1:
        /*000c*/ 	.byte	0x04, 0x12
        /*000e*/ 	.short	(.L_3 - .L_2)
	.align		4
.L_2:
        /*0010*/ 	.word	index@(triton_poi_fused_add_convolution_leaky_relu_relu_threshold_backward_1)
        /*0014*/ 	.word	0x00000000


	//----- nvinfo : EIATTR_FRAME_SIZE
	.align		4
.L_3:
        /*0018*/ 	.byte	0x04, 0x11
        /*001a*/ 	.short	(.L_5 - .L_4)
	.align		4
.L_4:
        /*001c*/ 	.word	index@(triton_poi_fused_add_convolution_leaky_relu_relu_threshold_backward_1)
        /*0020*/ 	.word	0x00000000


	//----- nvinfo : EIATTR_MIN_STACK_SIZE
	.align		4
.L_5:
        /*0024*/ 	.byte	0x04, 0x12
        /*0026*/ 	.short	(.L_7 - .L_6)
	.align		4
.L_6:
        /*0028*/ 	.word	index@(triton_poi_fused_add_convolution_leaky_relu_relu_threshold_backward_1)
        /*002c*/ 	.word	0x00000000
.L_7:


//--------------------- .nv.info.triton_poi_fused_add_convolution_leaky_relu_relu_threshold_backward_1 --------------------------
	.section	.nv.info.triton_poi_fused_add_convolution_leaky_relu_relu_threshold_backward_1,"",@"SHT_CUDA_INFO"
	.sectionflags	@""
	.align	4


	//----- nvinfo : EIATTR_CUDA_API_VERSION
	.align		4
        /*0000*/ 	.byte	0x04, 0x37
        /*0002*/ 	.short	(.L_9 - .L_8)
.L_8:
        /*0004*/ 	.word	0x0000007c


	//----- nvinfo : EIATTR_KPARAM_INFO
	.align		4
.L_9:
        /*0008*/ 	.byte	0x04, 0x17
        /*000a*/ 	.short	(.L_11 - .L_10)
.L_10:
        /*000c*/ 	.word	0x00000000
        /*0010*/ 	.short	0x0006
        /*0012*/ 	.short	0x0030
        /*0014*/ 	.byte	0x00, 0xf0, 0x11, 0x00


	//----- nvinfo : EIATTR_KPARAM_INFO
	.align		4
.L_11:
        /*0018*/ 	.byte	0x04, 0x17
        /*001a*/ 	.short	(.L_13 - .L_12)
.L_12:
        /*001c*/ 	.word	0x00000000
        /*0020*/ 	.short	0x0005
        /*0022*/ 	.short	0x0028
        /*0024*/ 	.byte	0x00, 0xf4, 0x21, 0x00


	//----- nvinfo : EIATTR_KPARAM_INFO
	.align		4
.L_13:
        /*0028*/ 	.byte	0x04, 0x17
        /*002a*/ 	.short	(.L_15 - .L_14)
.L_14:
        /*002c*/ 	.word	0x00000000
        /*0030*/ 	.short	0x0004
        /*0032*/ 	.short	0x0020
        /*0034*/ 	.byte	0x00, 0xf4, 0x21, 0x00


	//----- nvinfo : EIATTR_KPARAM_INFO
	.align		4
.L_15:
        /*0038*/ 	.byte	0x04, 0x17
        /*003a*/ 	.short	(.L_17 - .L_16)
.L_16:
        /*003c*/ 	.word	0x00000000
        /*0040*/ 	.short	0x0003
        /*0042*/ 	.short	0x0018
        /*0044*/ 	.byte	0x00, 0xf4, 0x21, 0x00


	//----- nvinfo : EIATTR_KPARAM_INFO
	.align		4
.L_17:
        /*0048*/ 	.byte	0x04, 0x17
        /*004a*/ 	.short	(.L_19 - .L_18)
.L_18:
        /*004c*/ 	.word	0x00000000
        /*0050*/ 	.short	0x0002
        /*0052*/ 	.short	0x0010
        /*0054*/ 	.byte	0x00, 0xf4, 0x21, 0x00


	//----- nvinfo : EIATTR_KPARAM_INFO
	.align		4
.L_19:
        /*0058*/ 	.byte	0x04, 0x17
        /*005a*/ 	.short	(.L_21 - .L_20)
.L_20:
        /*005c*/ 	.word	0x00000000
        /*0060*/ 	.short	0x0001
        /*0062*/ 	.short	0x0008
        /*0064*/ 	.byte	0x00, 0xf4, 0x21, 0x00


	//----- nvinfo : EIATTR_KPARAM_INFO
	.align		4
.L_21:
        /*0068*/ 	.byte	0x04, 0x17
        /*006a*/ 	.short	(.L_23 - .L_22)
.L_22:
        /*006c*/ 	.word	0x00000000
        /*0070*/ 	.short	0x0000
        /*0072*/ 	.short	0x0000
        /*0074*/ 	.byte	0x00, 0xf4, 0x21, 0x00


	//----- nvinfo : EIATTR_SPARSE_MMA_MASK
	.align		4
.L_23:
        /*0078*/ 	.byte	0x03, 0x50
        /*007a*/ 	.short	0x0000


	//----- nvinfo : EIATTR_MAXREG_COUNT
	.align		4
        /*007c*/ 	.byte	0x03, 0x1b
        /*007e*/ 	.short	0x00ff


	//----- nvinfo : EIATTR_EXIT_INSTR_OFFSETS
	.align		4
        /*0080*/ 	.byte	0x04, 0x1c
        /*0082*/ 	.short	(.L_25 - .L_24)


	//   ....[0]....
.L_24:
        /*0084*/ 	.word	0x000002d0


	//   ....[1]....
        /*0088*/ 	.word	0x000002f0


	//----- nvinfo : EIATTR_REQNTID
	.align		4
.L_25:
        /*008c*/ 	.byte	0x04, 0x10
        /*008e*/ 	.short	(.L_27 - .L_26)
.L_26:
        /*0090*/ 	.word	0x00000080
        /*0094*/ 	.word	0x00000001
        /*0098*/ 	.word	0x00000001


	//----- nvinfo : EIATTR_CBANK_PARAM_SIZE
	.align		4
.L_27:
        /*009c*/ 	.byte	0x03, 0x19
        /*009e*/ 	.short	0x0034


	//----- nvinfo : EIATTR_PARAM_CBANK
	.align		4
        /*00a0*/ 	.byte	0x04, 0x0a
        /*00a2*/ 	.short	(.L_29 - .L_28)
	.align		4
.L_28:
        /*00a4*/ 	.word	index@(.nv.constant0.triton_poi_fused_add_convolution_leaky_relu_relu_threshold_backward_1)
        /*00a8*/ 	.short	0x0210
        /*00aa*/ 	.short	0x0034


	//----- nvinfo : EIATTR_SW_WAR
	.align		4
.L_29:
        /*00ac*/ 	.byte	0x04, 0x36
        /*00ae*/ 	.short	(.L_31 - .L_30)
.L_30:
        /*00b0*/ 	.word	0x00000008
.L_31:


//--------------------- .nv.callgraph             --------------------------
	.section	.nv.callgraph,"",@"SHT_CUDA_CALLGRAPH"
	.align	4
	.sectionentsize	8
	.align		4
        /*0000*/ 	.word	0x00000000
	.align		4
        /*0004*/ 	.word	0xffffffff
	.align		4
        /*0008*/ 	.word	0x00000000
	.align		4
        /*000c*/ 	.word	0xfffffffe
	.align		4
        /*0010*/ 	.word	0x00000000
	.align		4
        /*0014*/ 	.word	0xfffffffd
	.align		4
        /*0018*/ 	.word	0x00000000
	.align		4
        /*001c*/ 	.word	0xfffffffc


//--------------------- .text.triton_poi_fused_add_convolution_leaky_relu_relu_threshold_backward_1 --------------------------
	.section	.text.triton_poi_fused_add_convolution_leaky_relu_relu_threshold_backward_1,"ax",@progbits
	.align	128
        .global         triton_poi_fused_add_convolution_leaky_relu_relu_threshold_backward_1
        .type           triton_poi_fused_add_convolution_leaky_relu_relu_threshold_backward_1,@function
        .size           triton_poi_fused_add_convolution_leaky_relu_relu_threshold_backward_1,(.L_x_1 - triton_poi_fused_add_convolution_leaky_relu_relu_threshold_backward_1)
        .other          triton_poi_fused_add_convolution_leaky_relu_relu_threshold_backward_1,@"STO_CUDA_ENTRY STV_DEFAULT"
triton_poi_fused_add_convolution_leaky_relu_relu_threshold_backward_1:
.text.triton_poi_fused_add_convolution_leaky_relu_relu_threshold_backward_1:
[----:B------:R-:W0:Y:S02]  /*0000*/  LDC R1, c[0x0][0x28] ;  /* 0x00000a00ff017b82 */ /* 0x000e240000000800 */
[----:B------:R-:W1:Y:S01]  /*0010*/  S2R R0, SR_TID.X ;  /* 0x0000000000007919 */ /* 0x000e620000002100 */
[----:B------:R-:W2:Y:S01]  /*0020*/  LDC.64 R4, c[0x0][0x218] ;  /* 0x00008600ff047b82 */ /* 0x000ea20000000a00 */
[----:B------:R-:W-:Y:S01]  /*0030*/  CS2R R10, SRZ ;  /* 0x00000000000a7805 */ /* 0x000fe2000001ff00 */
[----:B------:R-:W-:Y:S01]  /*0040*/  ULDC.64 UR4, c[0x0][0x208] ;  /* 0x0000820000047ab9 */ /* 0x000fe20000000a00 */
[----:B------:R-:W3:Y:S01]  /*0050*/  S2R R3, SR_CTAID.X ;  /* 0x0000000000037919 */ /* 0x000ee20000002500 */
[----:B------:R-:W-:Y:S01]  /*0060*/  IMAD.MOV.U32 R12, RZ, RZ, RZ ;  /* 0x000000ffff0c7224 */ /* 0x000fe200078e00ff */
[----:B------:R-:W-:Y:S01]  /*0070*/  ULDC.64 UR6, c[0x0][0x228] ;  /* 0x00008a0000067ab9 */ /* 0x000fe20000000a00 */
[----:B-1----:R-:W-:Y:S02]  /*0080*/  LOP3.LUT R0, R0, 0x7f, RZ, 0xc0, !PT ;  /* 0x0000007f00007812 */ /* 0x002fe400078ec0ff */
[----:B---3--:R-:W-:-:S03]  /*0090*/  SHF.R.S32.HI R7, RZ, 0x18, R3 ;  /* 0x00000018ff077819 */ /* 0x008fc60000011403 */
[----:B------:R-:W-:Y:S02]  /*00a0*/  IMAD R0, R3, 0x80, R0 ;  /* 0x0000008003007824 */ /* 0x000fe400078e0200 */
[----:B------:R-:W1:Y:S01]  /*00b0*/  LDC.64 R2, c[0x0][0x210] ;  /* 0x00008400ff027b82 */ /* 0x000e620000000a00 */
[----:B------:R-:W-:Y:S02]  /*00c0*/  SGXT R7, R7, 0x1 ;  /* 0x000000010707781a */ /* 0x000fe40000000200 */
[----:B------:R-:W-:Y:S02]  /*00d0*/  ISETP.GE.AND P0, PT, R0, 0x100, PT ;  /* 0x000001000000780c */ /* 0x000fe40003f06270 */
[----:B------:R-:W-:-:S04]  /*00e0*/  LEA.HI R7, R7, R0, RZ, 0x4 ;  /* 0x0000000007077211 */ /* 0x000fc800078f20ff */
[----:B------:R-:W-:Y:S02]  /*00f0*/  SHF.R.S32.HI R8, RZ, 0x4, R7 ;  /* 0x00000004ff087819 */ /* 0x000fe40000011407 */
[----:B------:R-:W3:Y:S02]  /*0100*/  LDC.64 R6, c[0x0][0x220] ;  /* 0x00008800ff067b82 */ /* 0x000ee40000000a00 */
[----:B------:R-:W-:-:S04]  /*0110*/  LEA.HI R9, R8, R8, RZ, 0x2 ;  /* 0x0000000808097211 */ /* 0x000fc800078f10ff */
[----:B------:R-:W-:-:S05]  /*0120*/  LOP3.LUT R9, R9, 0xfffffffc, RZ, 0xc0, !PT ;  /* 0xfffffffc09097812 */ /* 0x000fca00078ec0ff */
[----:B------:R-:W-:Y:S02]  /*0130*/  IMAD.IADD R9, R8, 0x1, -R9 ;  /* 0x0000000108097824 */ /* 0x000fe400078e0a09 */
[----:B-1----:R-:W-:-:S04]  /*0140*/  IMAD.WIDE R2, R0, 0x4, R2 ;  /* 0x0000000400027825 */ /* 0x002fc800078e0202 */
[----:B--2---:R-:W-:Y:S01]  /*0150*/  IMAD.WIDE R4, R9, 0x4, R4 ;  /* 0x0000000409047825 */ /* 0x004fe200078e0204 */
[----:B------:R-:W2:Y:S01]  /*0160*/  @!P0 LDG.E R10, desc[UR4][R2.64] ;  /* 0x00000004020a8981 */ /* 0x000ea2000c1e1900 */
[----:B------:R-:W1:Y:S03]  /*0170*/  LDC.64 R8, c[0x0][0x230] ;  /* 0x00008c00ff087b82 */ /* 0x000e660000000a00 */
[----:B------:R4:W2:Y:S01]  /*0180*/  @!P0 LDG.E.EL R11, desc[UR4][R4.64] ;  /* 0x00000004040b8981 */ /* 0x0008a2000c2e1900 */
[----:B---3--:R-:W-:-:S05]  /*0190*/  IMAD.WIDE R6, R0, 0x4, R6 ;  /* 0x0000000400067825 */ /* 0x008fca00078e0206 */
[----:B------:R-:W3:Y:S01]  /*01a0*/  @!P0 LDG.E R12, desc[UR4][R6.64] ;  /* 0x00000004060c8981 */ /* 0x000ee2000c1e1900 */
[----:B----4-:R-:W-:Y:S01]  /*01b0*/  IADD3 R4, P3, R0, UR6, RZ ;  /* 0x0000000600047c10 */ /* 0x010fe2000ff7e0ff */
[----:B-1----:R-:W-:-:S04]  /*01c0*/  IMAD.WIDE R2, R0, 0x4, R8 ;  /* 0x0000000400027825 */ /* 0x002fc800078e0208 */
[----:B--2---:R-:W-:Y:S01]  /*01d0*/  FADD R13, R11, R10 ;  /* 0x0000000a0b0d7221 */ /* 0x004fe20000000000 */
[----:B------:R-:W-:Y:S02]  /*01e0*/  FSETP.GEU.AND P1, PT, R10, -R11, PT ;  /* 0x8000000b0a00720b */ /* 0x000fe40003f2e000 */
[----:B------:R-:W-:Y:S02]  /*01f0*/  SHF.R.S32.HI R10, RZ, 0x1f, R0 ;  /* 0x0000001fff0a7819 */ /* 0x000fe40000011400 */
[----:B------:R-:W-:Y:S02]  /*0200*/  FSEL R13, R13, RZ, P1 ;  /* 0x000000ff0d0d7208 */ /* 0x000fe40000800000 */
[----:B------:R-:W-:Y:S01]  /*0210*/  IADD3.X R5, R10, UR7, RZ, P3, !PT ;  /* 0x000000070a057c10 */ /* 0x000fe20009ffe4ff */
[----:B------:R-:W-:Y:S01]  /*0220*/  ULDC.64 UR6, c[0x0][0x238] ;  /* 0x00008e0000067ab9 */ /* 0x000fe20000000a00 */
[C---:B---3--:R-:W-:Y:S02]  /*0230*/  FSETP.GT.AND P2, PT, R13.reuse, -R12, PT ;  /* 0x8000000c0d00720b */ /* 0x048fe40003f44000 */
[C---:B------:R-:W-:Y:S01]  /*0240*/  FSETP.GTU.AND P1, PT, R13.reuse, RZ, PT ;  /* 0x000000ff0d00720b */ /* 0x040fe20003f2c000 */
[----:B------:R-:W-:Y:S01]  /*0250*/  FADD R13, R13, R12 ;  /* 0x0000000c0d0d7221 */ /* 0x000fe20000000000 */
[----:B------:R-:W-:-:S02]  /*0260*/  SEL R11, RZ, 0x1, !P2 ;  /* 0x00000001ff0b7807 */ /* 0x000fc40005000000 */
[----:B------:R-:W-:Y:S02]  /*0270*/  IADD3 R6, P3, R0, UR6, RZ ;  /* 0x0000000600067c10 */ /* 0x000fe4000ff7e0ff */
[----:B------:R-:W-:Y:S01]  /*0280*/  SEL R9, RZ, 0x1, P1 ;  /* 0x00000001ff097807 */ /* 0x000fe20000800000 */
[----:B------:R1:W-:Y:S01]  /*0290*/  @!P0 STG.E.U8 desc[UR4][R4.64], R11 ;  /* 0x0000000b04008986 */ /* 0x0003e2000c101104 */
[----:B------:R-:W-:-:S03]  /*02a0*/  IADD3.X R7, R10, UR7, RZ, P3, !PT ;  /* 0x000000070a077c10 */ /* 0x000fc60009ffe4ff */
[----:B------:R-:W-:-:S05]  /*02b0*/  @!P2 FMUL R13, R13, 0.0099999997764825820923 ;  /* 0x3c23d70a0d0da820 */ /* 0x000fca0000400000 */
[----:B------:R1:W-:Y:S01]  /*02c0*/  @!P0 STG.E desc[UR4][R2.64], R13 ;  /* 0x0000000d02008986 */ /* 0x0003e2000c101904 */
[----:B------:R-:W-:Y:S05]  /*02d0*/  @P0 EXIT ;  /* 0x000000000000094d */ /* 0x000fea0003800000 */
[----:B------:R-:W-:Y:S01]  /*02e0*/  STG.E.U8 desc[UR4][R6.64], R9 ;  /* 0x0000000906007986 */ /* 0x000fe2000c101104 */
[----:B------:R-:W-:Y:S05]  /*02f0*/  EXIT ;  /* 0x000000000000794d */ /* 0x000fea0003800000 */
.L_x_0:
[----:B------:R-:W-:-:S00]  /*0300*/  BRA `(.L_x_0) ;  /* 0xfffffffc00fc7947 */ /* 0x000fc0000383ffff */
[----:B------:R-:W-:-:S00]  /*0310*/  NOP ;  /* 0x0000000000007918 */ /* 0x000fc00000000000 */
        /* <DEDUP_REMOVED lines=14> */
.L_x_1:


//--------------------- .nv.constant0.triton_poi_fused_add_convolution_leaky_relu_relu_threshold_backward_1 --------------------------
	.section	.nv.constant0.triton_poi_fused_add_convolution_leaky_relu_relu_threshold_backward_1,"a",@progbits
	.sectionflags	@""
	.align	4
.nv.constant0.triton_poi_fused_add_convolution_leaky_relu_relu_threshold_backward_1:
	.zero		580
